//
// Generated by NVIDIA NVVM Compiler
//
// Compiler Build ID: CL-36424714
// Cuda compilation tools, release 13.0, V13.0.88
// Based on NVVM 20.0.0
//

.version 9.0
.target sm_100
.address_size 64

	// .globl	_Z19test_reduce_kernelsv
.extern .func  (.param .b32 func_retval0) vprintf
(
	.param .b64 vprintf_param_0,
	.param .b64 vprintf_param_1
)
;
// _ZZ16block_reduce_sumILi128EEffE6shared has been demoted
// _ZZ16block_reduce_maxILi128EEffE6shared has been demoted
.global .align 1 .b8 $str[22] = {66, 108, 111, 99, 107, 32, 114, 101, 100, 117, 99, 101, 32, 115, 117, 109, 58, 32, 37, 102, 10};
.global .align 1 .b8 $str$1[22] = {66, 108, 111, 99, 107, 32, 114, 101, 100, 117, 99, 101, 32, 109, 97, 120, 58, 32, 37, 102, 10};

.visible .entry _Z19test_reduce_kernelsv()
{
	.local .align 8 .b8 	__local_depot0[8];
	.reg .b64 	%SP;
	.reg .b64 	%SPL;
	.reg .pred 	%p<20>;
	.reg .b32 	%r<46>;
	.reg .b32 	%f<38>;
	.reg .b64 	%rd<7>;
	.reg .b64 	%fd<3>;
	// demoted variable
	.shared .align 4 .b8 _ZZ16block_reduce_sumILi128EEffE6shared[16];
	// demoted variable
	.shared .align 4 .b8 _ZZ16block_reduce_maxILi128EEffE6shared[16];
	mov.u64 	%SPL, __local_depot0;
	cvta.local.u64 	%SP, %SPL;
	mov.u32 	%r1, %tid.x;
	cvt.rn.f32.u32 	%f1, %r1;
	and.b32  	%r2, %r1, 31;
	mov.b32 	%r3, %f1;
	shfl.sync.bfly.b32	%r4|%p1, %r3, 16, 31, -1;
	mov.b32 	%f10, %r4;
	add.f32 	%f11, %f1, %f10;
	mov.b32 	%r5, %f11;
	shfl.sync.bfly.b32	%r6|%p2, %r5, 8, 31, -1;
	mov.b32 	%f12, %r6;
	add.f32 	%f13, %f11, %f12;
	mov.b32 	%r7, %f13;
	shfl.sync.bfly.b32	%r8|%p3, %r7, 4, 31, -1;
	mov.b32 	%f14, %r8;
	add.f32 	%f15, %f13, %f14;
	mov.b32 	%r9, %f15;
	shfl.sync.bfly.b32	%r10|%p4, %r9, 2, 31, -1;
	mov.b32 	%f16, %r10;
	add.f32 	%f17, %f15, %f16;
	mov.b32 	%r11, %f17;
	shfl.sync.bfly.b32	%r12|%p5, %r11, 1, 31, -1;
	mov.b32 	%f18, %r12;
	add.f32 	%f2, %f17, %f18;
	setp.ne.s32 	%p6, %r2, 0;
	@%p6 bra 	$L__BB0_2;
	shr.u32 	%r13, %r1, 3;
	mov.u32 	%r14, _ZZ16block_reduce_sumILi128EEffE6shared;
	add.s32 	%r15, %r14, %r13;
	st.shared.f32 	[%r15], %f2;
$L__BB0_2:
	bar.sync 	0;
	setp.gt.u32 	%p7, %r2, 3;
	mov.f32 	%f36, 0f00000000;
	@%p7 bra 	$L__BB0_4;
	shl.b32 	%r16, %r2, 2;
	mov.u32 	%r17, _ZZ16block_reduce_sumILi128EEffE6shared;
	add.s32 	%r18, %r17, %r16;
	ld.shared.f32 	%f36, [%r18];
$L__BB0_4:
	setp.ne.s32 	%p8, %r2, 0;
	mov.b32 	%r19, %f36;
	shfl.sync.bfly.b32	%r20|%p9, %r19, 2, 31, -1;
	mov.b32 	%f20, %r20;
	add.f32 	%f21, %f36, %f20;
	mov.b32 	%r21, %f21;
	shfl.sync.bfly.b32	%r22|%p10, %r21, 1, 31, -1;
	mov.b32 	%f22, %r22;
	add.f32 	%f5, %f21, %f22;
	shfl.sync.bfly.b32	%r23|%p11, %r3, 16, 31, -1;
	mov.b32 	%f23, %r23;
	max.f32 	%f24, %f1, %f23;
	mov.b32 	%r24, %f24;
	shfl.sync.bfly.b32	%r25|%p12, %r24, 8, 31, -1;
	mov.b32 	%f25, %r25;
	max.f32 	%f26, %f24, %f25;
	mov.b32 	%r26, %f26;
	shfl.sync.bfly.b32	%r27|%p13, %r26, 4, 31, -1;
	mov.b32 	%f27, %r27;
	max.f32 	%f28, %f26, %f27;
	mov.b32 	%r28, %f28;
	shfl.sync.bfly.b32	%r29|%p14, %r28, 2, 31, -1;
	mov.b32 	%f29, %r29;
	max.f32 	%f30, %f28, %f29;
	mov.b32 	%r30, %f30;
	shfl.sync.bfly.b32	%r31|%p15, %r30, 1, 31, -1;
	mov.b32 	%f31, %r31;
	max.f32 	%f6, %f30, %f31;
	@%p8 bra 	$L__BB0_6;
	shr.u32 	%r32, %r1, 3;
	mov.u32 	%r33, _ZZ16block_reduce_maxILi128EEffE6shared;
	add.s32 	%r34, %r33, %r32;
	st.shared.f32 	[%r34], %f6;
$L__BB0_6:
	setp.gt.u32 	%p16, %r2, 3;
	bar.sync 	0;
	mov.f32 	%f37, 0fFF7FFFFF;
	@%p16 bra 	$L__BB0_8;
	shl.b32 	%r35, %r2, 2;
	mov.u32 	%r36, _ZZ16block_reduce_maxILi128EEffE6shared;
	add.s32 	%r37, %r36, %r35;
	ld.shared.f32 	%f37, [%r37];
$L__BB0_8:
	mov.b32 	%r38, %f37;
	shfl.sync.bfly.b32	%r39|%p17, %r38, 2, 31, -1;
	mov.b32 	%f33, %r39;
	max.f32 	%f34, %f37, %f33;
	mov.b32 	%r40, %f34;
	shfl.sync.bfly.b32	%r41|%p18, %r40, 1, 31, -1;
	mov.b32 	%f35, %r41;
	max.f32 	%f9, %f34, %f35;
	setp.ne.s32 	%p19, %r1, 0;
	@%p19 bra 	$L__BB0_10;
	add.u64 	%rd1, %SP, 0;
	add.u64 	%rd2, %SPL, 0;
	cvt.f64.f32 	%fd1, %f5;
	st.local.f64 	[%rd2], %fd1;
	mov.u64 	%rd3, $str;
	cvta.global.u64 	%rd4, %rd3;
	{ // callseq 0, 0
	.param .b64 param0;
	st.param.b64 	[param0], %rd4;
	.param .b64 param1;
	st.param.b64 	[param1], %rd1;
	.param .b32 retval0;
	call.uni (retval0), 
	vprintf, 
	(
	param0, 
	param1
	);
	ld.param.b32 	%r42, [retval0];
	} // callseq 0
	cvt.f64.f32 	%fd2, %f9;
	st.local.f64 	[%rd2], %fd2;
	mov.u64 	%rd5, $str$1;
	cvta.global.u64 	%rd6, %rd5;
	{ // callseq 1, 0
	.param .b64 param0;
	st.param.b64 	[param0], %rd6;
	.param .b64 param1;
	st.param.b64 	[param1], %rd1;
	.param .b32 retval0;
	call.uni (retval0), 
	vprintf, 
	(
	param0, 
	param1
	);
	ld.param.b32 	%r44, [retval0];
	} // callseq 1
$L__BB0_10:
	ret;

}


// ===== COMPILED SASS (sm_100) =====

	.target	sm_100

	.elftype	@"ET_EXEC"


//--------------------- .note.nv.tkinfo           --------------------------
	.section	.note.nv.tkinfo,"",@"SHT_NOTE"
	.sectionflags	@"SHF_NOTE_NV_TKINFO"
	.tkinfo
        /*0018*/ 	.word	0x00000002
        /*0030*/ 	.string	""
        /*0030*/ 	.string	"ptxas"
        /*0030*/ 	.string	"Cuda compilation tools, release 13.0, V13.0.88"
        /*0030*/ 	.string	"Build cuda_13.0.r13.0/compiler.36424714_0"
        /*0030*/ 	.string	"-arch sm_100 -m 64 "



//--------------------- .note.nv.cuinfo           --------------------------
	.section	.note.nv.cuinfo,"",@"SHT_NOTE"
	.sectionflags	@"SHF_NOTE_NV_CUINFO"
        /*0018*/ 	.short	0x0002
        /*001a*/ 	.short	0x0064
        /*001c*/ 	.short	0x0082
	.zero		2


//--------------------- .nv.info                  --------------------------
	.section	.nv.info,"",@"SHT_CUDA_INFO"
	.align	4


	//----- nvinfo : EIATTR_REGCOUNT
	.align		4
        /*0000*/ 	.byte	0x04, 0x2f
        /*0002*/ 	.short	(.L_3 - .L_2)
	.align		4
.L_2:
        /*0004*/ 	.word	index@(_Z19test_reduce_kernelsv)
        /*0008*/ 	.word	0x00000018


	//----- nvinfo : EIATTR_FRAME_SIZE
	.align		4
.L_3:
        /*000c*/ 	.byte	0x04, 0x11
        /*000e*/ 	.short	(.L_5 - .L_4)
	.align		4
.L_4:
        /*0010*/ 	.word	index@(_Z19test_reduce_kernelsv)
        /*0014*/ 	.word	0x00000008


	//----- nvinfo : EIATTR_MIN_STACK_SIZE
	.align		4
.L_5:
        /*0018*/ 	.byte	0x04, 0x12
        /*001a*/ 	.short	(.L_7 - .L_6)
	.align		4
.L_6:
        /*001c*/ 	.word	index@(_Z19test_reduce_kernelsv)
        /*0020*/ 	.word	0x00000008
.L_7:


//--------------------- .nv.compat                --------------------------
	.section	.nv.compat,"",@"SHT_CUDA_COMPAT_INFO"
	.align	4
        /*0000*/ 	.byte	0x02, 0x09, 0x00, 0x00, 0x02, 0x02, 0x01, 0x00, 0x02, 0x05, 0x05, 0x00, 0x03, 0x07, 0x01, 0x01
        /*0010*/ 	.byte	0x02, 0x03, 0x00, 0x00, 0x02, 0x06, 0x01, 0x00, 0x04, 0x0b, 0x08, 0x00, 0x09, 0x00, 0x00, 0x00
        /*0020*/ 	.byte	0x00, 0x00, 0x00, 0x00


//--------------------- .nv.info._Z19test_reduce_kernelsv --------------------------
	.section	.nv.info._Z19test_reduce_kernelsv,"",@"SHT_CUDA_INFO"
	.sectionflags	@""
	.align	4


	//----- nvinfo : EIATTR_CUDA_API_VERSION
	.align		4
        /*0000*/ 	.byte	0x04, 0x37
        /*0002*/ 	.short	(.L_9 - .L_8)
.L_8:
        /*0004*/ 	.word	0x00000082


	//----- nvinfo : EIATTR_SPARSE_MMA_MASK
	.align		4
.L_9:
        /*0008*/ 	.byte	0x03, 0x50
        /*000a*/ 	.short	0x0000


	//----- nvinfo : EIATTR_MAXREG_COUNT
	.align		4
        /*000c*/ 	.byte	0x03, 0x1b
        /*000e*/ 	.short	0x00ff


	//----- nvinfo : EIATTR_NUM_BARRIERS
	.align		4
        /*0010*/ 	.byte	0x02, 0x4c
        /*0012*/ 	.byte	0x01
	.zero		1


	//----- nvinfo : EIATTR_EXTERNS
	.align		4
        /*0014*/ 	.byte	0x04, 0x0f
        /*0016*/ 	.short	(.L_11 - .L_10)


	//   ....[0]....
	.align		4
.L_10:
        /*0018*/ 	.word	index@(vprintf)


	//----- nvinfo : EIATTR_MERCURY_ISA_VERSION
	.align		4
.L_11:
        /*001c*/ 	.byte	0x03, 0x5f
        /*001e*/ 	.short	0x0101


	//----- nvinfo : EIATTR_COOP_GROUP_MASK_REGIDS
	.align		4
        /*0020*/ 	.byte	0x04, 0x29
        /*0022*/ 	.short	(.L_13 - .L_12)


	//   ....[0]....
.L_12:
        /*0024*/ 	.word	0xffffffff


	//   ....[1]....
        /*0028*/ 	.word	0xffffffff


	//   ....[2]....
        /*002c*/ 	.word	0xffffffff


	//   ....[3]....
        /*0030*/ 	.word	0xffffffff


	//   ....[4]....
        /*0034*/ 	.word	0xffffffff


	//   ....[5]....
        /*0038*/ 	.word	0xffffffff


	//   ....[6]....
        /*003c*/ 	.word	0xffffffff


	//   ....[7]....
        /*0040*/ 	.word	0xffffffff


	//   ....[8]....
        /*0044*/ 	.word	0xffffffff


	//   ....[9]....
        /*0048*/ 	.word	0xffffffff


	//   ....[10]....
        /*004c*/ 	.word	0xffffffff


	//   ....[11]....
        /*0050*/ 	.word	0xffffffff


	//   ....[12]....
        /*0054*/ 	.word	0xffffffff


	//----- nvinfo : EIATTR_COOP_GROUP_INSTR_OFFSETS
	.align		4
.L_13:
        /*0058*/ 	.byte	0x04, 0x28
        /*005a*/ 	.short	(.L_15 - .L_14)


	//   ....[0]....
.L_14:
        /*005c*/ 	.word	0x00000060


	//   ....[1]....
        /*0060*/ 	.word	0x00000090


	//   ....[2]....
        /*0064*/ 	.word	0x000000a0


	//   ....[3]....
        /*0068*/ 	.word	0x000000d0


	//   ....[4]....
        /*006c*/ 	.word	0x000000e0


	//   ....[5]....
        /*0070*/ 	.word	0x00000120


	//   ....[6]....
        /*0074*/ 	.word	0x00000150


	//   ....[7]....
        /*0078*/ 	.word	0x00000200


	//   ....[8]....
        /*007c*/ 	.word	0x000002b0


	//   ....[9]....
        /*0080*/ 	.word	0x00000380


	//   ....[10]....
        /*0084*/ 	.word	0x000003b0


	//   ....[11]....
        /*0088*/ 	.word	0x000003c0


	//   ....[12]....
        /*008c*/ 	.word	0x000003f0


	//----- nvinfo : EIATTR_VRC_CTA_INIT_COUNT
	.align		4
.L_15:
        /*0090*/ 	.byte	0x02, 0x4a
	.zero		1
	.zero		1


	//----- nvinfo : EIATTR_SYSCALL_OFFSETS
	.align		4
        /*0094*/ 	.byte	0x04, 0x46
        /*0096*/ 	.short	(.L_17 - .L_16)


	//   ....[0]....
.L_16:
        /*0098*/ 	.word	0x000004c0


	//   ....[1]....
        /*009c*/ 	.word	0x00000560


	//----- nvinfo : EIATTR_EXIT_INSTR_OFFSETS
	.align		4
.L_17:
        /*00a0*/ 	.byte	0x04, 0x1c
        /*00a2*/ 	.short	(.L_19 - .L_18)


	//   ....[0]....
.L_18:
        /*00a4*/ 	.word	0x00000400


	//   ....[1]....
        /*00a8*/ 	.word	0x00000570


	//----- nvinfo : EIATTR_CRS_STACK_SIZE
	.align		4
.L_19:
        /*00ac*/ 	.byte	0x04, 0x1e
        /*00ae*/ 	.short	(.L_21 - .L_20)
.L_20:
        /*00b0*/ 	.word	0x00000000


	//----- nvinfo : EIATTR_SW_WAR
	.align		4
.L_21:
        /*00b4*/ 	.byte	0x04, 0x36
        /*00b6*/ 	.short	(.L_23 - .L_22)
.L_22:
        /*00b8*/ 	.word	0x00000008
.L_23:


//--------------------- .nv.callgraph             --------------------------
	.section	.nv.callgraph,"",@"SHT_CUDA_CALLGRAPH"
	.align	4
	.sectionentsize	8
	.align		4
        /*0000*/ 	.word	0x00000000
	.align		4
        /*0004*/ 	.word	0xffffffff
	.align		4
        /*0008*/ 	.word	index@(_Z19test_reduce_kernelsv)
	.align		4
        /*000c*/ 	.word	index@(vprintf)
	.align		4
        /*0010*/ 	.word	0x00000000
	.align		4
        /*0014*/ 	.word	0xfffffffe
	.align		4
        /*0018*/ 	.word	0x00000000
	.align		4
        /*001c*/ 	.word	0xfffffffd
	.align		4
        /*0020*/ 	.word	0x00000000
	.align		4
        /*0024*/ 	.word	0xfffffffc


//--------------------- .nv.constant4             --------------------------
	.section	.nv.constant4,"a",@progbits
	.align	8
	.align		8
.nv.constant4:
        /*0000*/ 	.dword	vprintf
	.align		8
        /*0008*/ 	.dword	$str
	.align		8
        /*0010*/ 	.dword	$str$1


//--------------------- .text._Z19test_reduce_kernelsv --------------------------
	.section	.text._Z19test_reduce_kernelsv,"ax",@progbits
	.align	128
        .global         _Z19test_reduce_kernelsv
        .type           _Z19test_reduce_kernelsv,@function
        .size           _Z19test_reduce_kernelsv,(.L_x_3 - _Z19test_reduce_kernelsv)
        .other          _Z19test_reduce_kernelsv,@"STO_CUDA_ENTRY STV_DEFAULT"
_Z19test_reduce_kernelsv:
.text._Z19test_reduce_kernelsv:
[----:B------:R-:W0:Y:S01]  /*0000*/  LDC R1, c[0x0][0x37c] ;  /* 0x0000df00ff017b82 */ /* 0x000e220000000800 */
[----:B------:R-:W1:Y:S01]  /*0010*/  S2R R0, SR_TID.X ;  /* 0x0000000000007919 */ /* 0x000e620000002100 */
[----:B------:R-:W2:Y:S01]  /*0020*/  LDCU UR4, c[0x0][0x2f8] ;  /* 0x00005f00ff0477ac */ /* 0x000ea20008000800 */
[----:B0-----:R-:W-:Y:S01]  /*0030*/  VIADD R1, R1, 0xfffffff8 ;  /* 0xfffffff801017836 */ /* 0x001fe20000000000 */
[----:B------:R-:W0:Y:S01]  /*0040*/  LDCU UR5, c[0x0][0x2fc] ;  /* 0x00005f80ff0577ac */ /* 0x000e220008000800 */
[----:B-1----:R-:W-:-:S05]  /*0050*/  I2FP.F32.U32 R3, R0 ;  /* 0x0000000000037245 */ /* 0x002fca0000201000 */
[----:B------:R-:W1:Y:S02]  /*0060*/  SHFL.BFLY PT, R2, R3, 0x10, 0x1f ;  /* 0x0e001f0003027f89 */ /* 0x000e6400000e0000 */
[C---:B-1----:R-:W-:Y:S01]  /*0070*/  FADD R4, R3.reuse, R2 ;  /* 0x0000000203047221 */ /* 0x042fe20000000000 */
[----:B------:R-:W-:-:S04]  /*0080*/  FMNMX R8, R3, R2, !PT ;  /* 0x0000000203087209 */ /* 0x000fc80007800000 */
[----:B------:R-:W1:Y:S04]  /*0090*/  SHFL.BFLY PT, R5, R4, 0x8, 0x1f ;  /* 0x0d001f0004057f89 */ /* 0x000e6800000e0000 */
[----:B------:R-:W3:Y:S01]  /*00a0*/  SHFL.BFLY PT, R7, R8, 0x8, 0x1f ;  /* 0x0d001f0008077f89 */ /* 0x000ee200000e0000 */
[----:B-1----:R-:W-:Y:S01]  /*00b0*/  FADD R5, R4, R5 ;  /* 0x0000000504057221 */ /* 0x002fe20000000000 */
[----:B---3--:R-:W-:-:S04]  /*00c0*/  FMNMX R9, R8, R7, !PT ;  /* 0x0000000708097209 */ /* 0x008fc80007800000 */
[----:B------:R-:W1:Y:S04]  /*00d0*/  SHFL.BFLY PT, R2, R5, 0x4, 0x1f ;  /* 0x0c801f0005027f89 */ /* 0x000e6800000e0000 */
[----:B------:R-:W3:Y:S01]  /*00e0*/  SHFL.BFLY PT, R10, R9, 0x4, 0x1f ;  /* 0x0c801f00090a7f89 */ /* 0x000ee200000e0000 */
[----:B-1----:R-:W-:Y:S01]  /*00f0*/  FADD R6, R5, R2 ;  /* 0x0000000205067221 */ /* 0x002fe20000000000 */
[----:B------:R-:W-:Y:S02]  /*0100*/  LOP3.LUT P0, R2, R0, 0x1f, RZ, 0xc0, !PT ;  /* 0x0000001f00027812 */ /* 0x000fe4000780c0ff */
[----:B---3--:R-:W-:Y:S02]  /*0110*/  FMNMX R10, R9, R10, !PT ;  /* 0x0000000a090a7209 */ /* 0x008fe40007800000 */
[----:B------:R-:W1:Y:S01]  /*0120*/  SHFL.BFLY PT, R7, R6, 0x2, 0x1f ;  /* 0x0c401f0006077f89 */ /* 0x000e6200000e0000 */
[----:B------:R-:W-:-:S02]  /*0130*/  ISETP.GT.U32.AND P1, PT, R2, 0x3, PT ;  /* 0x000000030200780c */ /* 0x000fc40003f24070 */
[----:B------:R-:W-:Y:S01]  /*0140*/  ISETP.NE.AND P2, PT, R2, RZ, PT ;  /* 0x000000ff0200720c */ /* 0x000fe20003f45270 */
[----:B------:R-:W3:Y:S05]  /*0150*/  SHFL.BFLY PT, R5, R10, 0x2, 0x1f ;  /* 0x0c401f000a057f89 */ /* 0x000eea00000e0000 */
[----:B------:R-:W4:Y:S01]  /*0160*/  @!P0 S2R R12, SR_CgaCtaId ;  /* 0x00000000000c8919 */ /* 0x000f220000008800 */
[----:B------:R-:W-:-:S04]  /*0170*/  @!P0 MOV R3, 0x400 ;  /* 0x0000040000038802 */ /* 0x000fc80000000f00 */
[----:B------:R-:W5:Y:S02]  /*0180*/  @!P1 S2R R11, SR_CgaCtaId ;  /* 0x00000000000b9919 */ /* 0x000f640000008800 */
[----:B------:R-:W-:Y:S01]  /*0190*/  @!P2 MOV R9, 0x400 ;  /* 0x000004000009a802 */ /* 0x000fe20000000f00 */
[----:B------:R-:W2:Y:S04]  /*01a0*/  @!P2 S2R R14, SR_CgaCtaId ;  /* 0x00000000000ea919 */ /* 0x000ea80000008800 */
[----:B------:R-:W-:Y:S01]  /*01b0*/  @!P2 VIADD R9, R9, 0x10 ;  /* 0x000000100909a836 */ /* 0x000fe20000000000 */
[----:B------:R-:W0:Y:S01]  /*01c0*/  @!P1 S2R R13, SR_CgaCtaId ;  /* 0x00000000000d9919 */ /* 0x000e220000008800 */
[----:B-1----:R-:W-:Y:S01]  /*01d0*/  FADD R7, R6, R7 ;  /* 0x0000000706077221 */ /* 0x002fe20000000000 */
[----:B------:R-:W-:-:S02]  /*01e0*/  @!P1 MOV R6, 0x400 ;  /* 0x0000040000069802 */ /* 0x000fc40000000f00 */
[----:B---3--:R-:W-:Y:S02]  /*01f0*/  FMNMX R8, R10, R5, !PT ;  /* 0x000000050a087209 */ /* 0x008fe40007800000 */
[----:B------:R-:W1:Y:S01]  /*0200*/  SHFL.BFLY PT, R4, R7, 0x1, 0x1f ;  /* 0x0c201f0007047f89 */ /* 0x000e6200000e0000 */
[----:B------:R-:W-:Y:S01]  /*0210*/  @!P1 MOV R10, 0x400 ;  /* 0x00000400000a9802 */ /* 0x000fe20000000f00 */
[----:B------:R-:W-:-:S04]  /*0220*/  IMAD.MOV.U32 R5, RZ, RZ, RZ ;  /* 0x000000ffff057224 */ /* 0x000fc800078e00ff */
[----:B------:R-:W-:Y:S01]  /*0230*/  @!P1 VIADD R10, R10, 0x10 ;  /* 0x000000100a0a9836 */ /* 0x000fe20000000000 */
[----:B----4-:R-:W-:-:S04]  /*0240*/  @!P0 LEA R3, R12, R3, 0x18 ;  /* 0x000000030c038211 */ /* 0x010fc800078ec0ff */
[----:B------:R-:W-:Y:S02]  /*0250*/  @!P0 LEA.HI R3, R0, R3, RZ, 0x1d ;  /* 0x0000000300038211 */ /* 0x000fe400078fe8ff */
[----:B-----5:R-:W-:Y:S02]  /*0260*/  @!P1 LEA R11, R11, R6, 0x18 ;  /* 0x000000060b0b9211 */ /* 0x020fe400078ec0ff */
[----:B--2---:R-:W-:-:S03]  /*0270*/  @!P2 LEA R9, R14, R9, 0x18 ;  /* 0x000000090e09a211 */ /* 0x004fc600078ec0ff */
[----:B------:R-:W-:Y:S02]  /*0280*/  @!P1 IMAD R6, R2, 0x4, R11 ;  /* 0x0000000402069824 */ /* 0x000fe400078e020b */
[----:B-1----:R-:W-:Y:S01]  /*0290*/  FADD R4, R7, R4 ;  /* 0x0000000407047221 */ /* 0x002fe20000000000 */
[----:B0-----:R-:W-:Y:S01]  /*02a0*/  @!P1 LEA R13, R13, R10, 0x18 ;  /* 0x0000000a0d0d9211 */ /* 0x001fe200078ec0ff */
[----:B------:R-:W0:Y:S01]  /*02b0*/  SHFL.BFLY PT, R7, R8, 0x1, 0x1f ;  /* 0x0c201f0008077f89 */ /* 0x000e2200000e0000 */
[----:B------:R-:W-:-:S03]  /*02c0*/  @!P2 LEA.HI R10, R0, R9, RZ, 0x1d ;  /* 0x00000009000aa211 */ /* 0x000fc600078fe8ff */
[----:B------:R1:W-:Y:S01]  /*02d0*/  @!P0 STS [R3], R4 ;  /* 0x0000000403008388 */ /* 0x0003e20000000800 */
[----:B------:R-:W-:Y:S01]  /*02e0*/  @!P1 IMAD R9, R2, 0x4, R13 ;  /* 0x0000000402099824 */ /* 0x000fe200078e020d */
[----:B------:R-:W-:Y:S01]  /*02f0*/  BAR.SYNC.DEFER_BLOCKING 0x0 ;  /* 0x0000000000007b1d */ /* 0x000fe20000010000 */
[----:B------:R-:W-:Y:S01]  /*0300*/  ISETP.NE.AND P0, PT, R0, RZ, PT ;  /* 0x000000ff0000720c */ /* 0x000fe20003f05270 */
[----:B-1----:R-:W-:Y:S01]  /*0310*/  IMAD.MOV.U32 R4, RZ, RZ, -0x800001 ;  /* 0xff7fffffff047424 */ /* 0x002fe200078e00ff */
[----:B0-----:R-:W-:-:S03]  /*0320*/  FMNMX R7, R8, R7, !PT ;  /* 0x0000000708077209 */ /* 0x001fc60007800000 */
[----:B------:R-:W0:Y:S04]  /*0330*/  @!P1 LDS R5, [R6] ;  /* 0x0000000006059984 */ /* 0x000e280000000800 */
[----:B------:R-:W-:Y:S01]  /*0340*/  @!P2 STS [R10], R7 ;  /* 0x000000070a00a388 */ /* 0x000fe20000000800 */
[----:B------:R-:W-:Y:S06]  /*0350*/  BAR.SYNC.DEFER_BLOCKING 0x0 ;  /* 0x0000000000007b1d */ /* 0x000fec0000010000 */
[----:B------:R-:W-:Y:S01]  /*0360*/  @!P1 LDS R4, [R9] ;  /* 0x0000000009049984 */ /* 0x000fe20000000800 */
[----:B------:R-:W-:-:S03]  /*0370*/  IADD3 R16, P1, PT, R1, UR4, RZ ;  /* 0x0000000401107c10 */ /* 0x000fc6000ff3e0ff */
[----:B0-----:R-:W0:Y:S02]  /*0380*/  SHFL.BFLY PT, R2, R5, 0x2, 0x1f ;  /* 0x0c401f0005027f89 */ /* 0x001e2400000e0000 */
[----:B0-----:R-:W-:Y:S01]  /*0390*/  FADD R3, R2, R5 ;  /* 0x0000000502037221 */ /* 0x001fe20000000000 */
[----:B------:R-:W-:-:S04]  /*03a0*/  IMAD.X R2, RZ, RZ, UR5, P1 ;  /* 0x00000005ff027e24 */ /* 0x000fc800088e06ff */
[----:B------:R-:W0:Y:S04]  /*03b0*/  SHFL.BFLY PT, R8, R3, 0x1, 0x1f ;  /* 0x0c201f0003087f89 */ /* 0x000e2800000e0000 */
[----:B------:R-:W1:Y:S01]  /*03c0*/  SHFL.BFLY PT, R11, R4, 0x2, 0x1f ;  /* 0x0c401f00040b7f89 */ /* 0x000e6200000e0000 */
[----:B0-----:R-:W-:Y:S01]  /*03d0*/  FADD R8, R3, R8 ;  /* 0x0000000803087221 */ /* 0x001fe20000000000 */
[----:B-1----:R-:W-:-:S05]  /*03e0*/  FMNMX R18, R11, R4, !PT ;  /* 0x000000040b127209 */ /* 0x002fca0007800000 */
[----:B------:R0:W1:Y:S01]  /*03f0*/  SHFL.BFLY PT, R5, R18, 0x1, 0x1f ;  /* 0x0c201f0012057f89 */ /* 0x00006200000e0000 */
[----:B------:R-:W-:Y:S05]  /*0400*/  @P0 EXIT ;  /* 0x000000000000094d */ /* 0x000fea0003800000 */
[----:B------:R-:W2:Y:S01]  /*0410*/  F2F.F64.F32 R8, R8 ;  /* 0x0000000800087310 */ /* 0x000ea20000201800 */
[----:B------:R-:W-:Y:S01]  /*0420*/  MOV R17, 0x0 ;  /* 0x0000000000117802 */ /* 0x000fe20000000f00 */
[----:B------:R-:W3:Y:S01]  /*0430*/  LDCU.64 UR4, c[0x4][0x8] ;  /* 0x01000100ff0477ac */ /* 0x000ee20008000a00 */
[----:B01----:R-:W-:Y:S01]  /*0440*/  FMNMX R18, R18, R5, !PT ;  /* 0x0000000512127209 */ /* 0x003fe20007800000 */
[----:B------:R-:W-:Y:S01]  /*0450*/  IMAD.MOV.U32 R6, RZ, RZ, R16 ;  /* 0x000000ffff067224 */ /* 0x000fe200078e0010 */
[----:B------:R0:W1:Y:S01]  /*0460*/  LDC.64 R10, c[0x4][R17] ;  /* 0x01000000110a7b82 */ /* 0x0000620000000a00 */
[----:B------:R-:W-:Y:S01]  /*0470*/  IMAD.MOV.U32 R7, RZ, RZ, R2 ;  /* 0x000000ffff077224 */ /* 0x000fe200078e0002 */
[----:B--2---:R0:W-:Y:S01]  /*0480*/  STL.64 [R1], R8 ;  /* 0x0000000801007387 */ /* 0x0041e20000100a00 */
[----:B---3--:R-:W-:Y:S02]  /*0490*/  IMAD.U32 R4, RZ, RZ, UR4 ;  /* 0x00000004ff047e24 */ /* 0x008fe4000f8e00ff */
[----:B------:R-:W-:-:S07]  /*04a0*/  IMAD.U32 R5, RZ, RZ, UR5 ;  /* 0x00000005ff057e24 */ /* 0x000fce000f8e00ff */
[----:B------:R-:W-:-:S07]  /*04b0*/  LEPC R20, `(.L_x_0) ;  /* 0x000000001014794e */ /* 0x000fce0000000000 */
[----:B01----:R-:W-:Y:S05]  /*04c0*/  CALL.ABS.NOINC R10 ;  /* 0x000000000a007343 */ /* 0x003fea0003c00000 */
.L_x_0:
[----:B------:R-:W0:Y:S01]  /*04d0*/  F2F.F64.F32 R8, R18 ;  /* 0x0000001200087310 */ /* 0x000e220000201800 */
[----:B------:R1:W2:Y:S01]  /*04e0*/  LDC.64 R10, c[0x4][R17] ;  /* 0x01000000110a7b82 */ /* 0x0002a20000000a00 */
[----:B------:R-:W3:Y:S01]  /*04f0*/  LDCU.64 UR4, c[0x4][0x10] ;  /* 0x01000200ff0477ac */ /* 0x000ee20008000a00 */
[----:B------:R-:W-:Y:S02]  /*0500*/  IMAD.MOV.U32 R6, RZ, RZ, R16 ;  /* 0x000000ffff067224 */ /* 0x000fe400078e0010 */
[----:B------:R-:W-:Y:S01]  /*0510*/  IMAD.MOV.U32 R7, RZ, RZ, R2 ;  /* 0x000000ffff077224 */ /* 0x000fe200078e0002 */
[----:B0-----:R1:W-:Y:S01]  /*0520*/  STL.64 [R1], R8 ;  /* 0x0000000801007387 */ /* 0x0013e20000100a00 */
[----:B---3--:R-:W-:Y:S02]  /*0530*/  IMAD.U32 R4, RZ, RZ, UR4 ;  /* 0x00000004ff047e24 */ /* 0x008fe4000f8e00ff */
[----:B------:R-:W-:-:S07]  /*0540*/  IMAD.U32 R5, RZ, RZ, UR5 ;  /* 0x00000005ff057e24 */ /* 0x000fce000f8e00ff */
[----:B------:R-:W-:-:S07]  /*0550*/  LEPC R20, `(.L_x_1) ;  /* 0x000000001014794e */ /* 0x000fce0000000000 */
[----:B-12---:R-:W-:Y:S05]  /*0560*/  CALL.ABS.NOINC R10 ;  /* 0x000000000a007343 */ /* 0x006fea0003c00000 */
.L_x_1:
[----:B------:R-:W-:Y:S05]  /*0570*/  EXIT ;  /* 0x000000000000794d */ /* 0x000fea0003800000 */
.L_x_2:
[----:B------:R-:W-:-:S00]  /*0580*/  BRA `(.L_x_2) ;  /* 0xfffffffc00fc7947 */ /* 0x000fc0000383ffff */
[----:B------:R-:W-:-:S00]  /*0590*/  NOP ;  /* 0x0000000000007918 */ /* 0x000fc00000000000 */
        /* <DEDUP_REMOVED lines=14> */
.L_x_3:


//--------------------- .nv.global.init           --------------------------
	.section	.nv.global.init,"aw",@progbits
.nv.global.init:
	.type		$str,@object
	.size		$str,($str$1 - $str)
$str:
        /*0000*/ 	.byte	0x42, 0x6c, 0x6f, 0x63, 0x6b, 0x20, 0x72, 0x65, 0x64, 0x75, 0x63, 0x65, 0x20, 0x73, 0x75, 0x6d
        /*0010*/ 	.byte	0x3a, 0x20, 0x25, 0x66, 0x0a, 0x00
	.type		$str$1,@object
	.size		$str$1,(.L_1 - $str$1)
$str$1:
        /*0016*/ 	.byte	0x42, 0x6c, 0x6f, 0x63, 0x6b, 0x20, 0x72, 0x65, 0x64, 0x75, 0x63, 0x65, 0x20, 0x6d, 0x61, 0x78
        /*0026*/ 	.byte	0x3a, 0x20, 0x25, 0x66, 0x0a, 0x00
.L_1:


//--------------------- .nv.shared._Z19test_reduce_kernelsv --------------------------
	.section	.nv.shared._Z19test_reduce_kernelsv,"aw",@nobits
	.sectionflags	@""
	.align	4
.nv.shared._Z19test_reduce_kernelsv:
	.zero		1056


//--------------------- .nv.shared.reserved.0     --------------------------
	.section	.nv.shared.reserved.0,"aw",@nobits
	.weak		__nv_reservedSMEM_offset_0_alias
	.size		__nv_reservedSMEM_offset_0_alias, 0, 64
	.other		__nv_reservedSMEM_offset_0_alias,@"STO_CUDA_RESERVED_SHARED STV_DEFAULT"
__nv_reservedSMEM_offset_0_alias:
	.zero		0
	.zero		64


//--------------------- .nv.constant0._Z19test_reduce_kernelsv --------------------------
	.section	.nv.constant0._Z19test_reduce_kernelsv,"a",@progbits
	.sectionflags	@""
	.align	4
.nv.constant0._Z19test_reduce_kernelsv:
	.zero		896


//--------------------- SYMBOLS --------------------------

	.type		.nv.reservedSmem.offset0,@object
	.size		.nv.reservedSmem.offset0,0x4
	.type		.nv.reservedSmem.cap,@object
	.size		.nv.reservedSmem.cap,0x4
	.type		vprintf,@function
